	.headerflags	@"EF_CUDA_TEXMODE_UNIFIED EF_CUDA_64BIT_ADDRESS EF_CUDA_ACCELERATORS EF_CUDA_SM90 EF_CUDA_VIRTUAL_SM(EF_CUDA_SM90)"
	.elftype	@"ET_EXEC"


//--------------------- .nv.info                  --------------------------
	.section	.nv.info,"",@"SHT_CUDA_INFO"
	.align	4


	//----- nvinfo : EIATTR_REGCOUNT
	.align		4
        /*0000*/ 	.byte	0x04, 0x2f
        /*0002*/ 	.short	(.L_3 - .L_2)
	.align		4
.L_2:
        /*0004*/ 	.word	index@(triton_poi_fused__native_batch_norm_legit_no_training_4)
        /*0008*/ 	.word	0x00000012


	//----- nvinfo : EIATTR_MIN_STACK_SIZE
	.align		4
.L_3:
        /*000c*/ 	.byte	0x04, 0x12
        /*000e*/ 	.short	(.L_5 - .L_4)
	.align		4
.L_4:
        /*0010*/ 	.word	index@(triton_poi_fused__native_batch_norm_legit_no_training_4)
        /*0014*/ 	.word	0x00000000


	//----- nvinfo : EIATTR_FRAME_SIZE
	.align		4
.L_5:
        /*0018*/ 	.byte	0x04, 0x11
        /*001a*/ 	.short	(.L_7 - .L_6)
	.align		4
.L_6:
        /*001c*/ 	.word	index@(triton_poi_fused__native_batch_norm_legit_no_training_4)
        /*0020*/ 	.word	0x00000000


	//----- nvinfo : EIATTR_MIN_STACK_SIZE
	.align		4
.L_7:
        /*0024*/ 	.byte	0x04, 0x12
        /*0026*/ 	.short	(.L_9 - .L_8)
	.align		4
.L_8:
        /*0028*/ 	.word	index@(triton_poi_fused__native_batch_norm_legit_no_training_4)
        /*002c*/ 	.word	0x00000000
.L_9:


//--------------------- .nv.info.triton_poi_fused__native_batch_norm_legit_no_training_4 --------------------------
	.section	.nv.info.triton_poi_fused__native_batch_norm_legit_no_training_4,"",@"SHT_CUDA_INFO"
	.sectionflags	@""
	.align	4


	//----- nvinfo : EIATTR_CUDA_API_VERSION
	.align		4
        /*0000*/ 	.byte	0x04, 0x37
        /*0002*/ 	.short	(.L_11 - .L_10)
.L_10:
        /*0004*/ 	.word	0x0000007c


	//----- nvinfo : EIATTR_KPARAM_INFO
	.align		4
.L_11:
        /*0008*/ 	.byte	0x04, 0x17
        /*000a*/ 	.short	(.L_13 - .L_12)
.L_12:
        /*000c*/ 	.word	0x00000000
        /*0010*/ 	.short	0x0006
        /*0012*/ 	.short	0x0030
        /*0014*/ 	.byte	0x00, 0xf0, 0x11, 0x00


	//----- nvinfo : EIATTR_KPARAM_INFO
	.align		4
.L_13:
        /*0018*/ 	.byte	0x04, 0x17
        /*001a*/ 	.short	(.L_15 - .L_14)
.L_14:
        /*001c*/ 	.word	0x00000000
        /*0020*/ 	.short	0x0005
        /*0022*/ 	.short	0x0028
        /*0024*/ 	.byte	0x00, 0xf4, 0x21, 0x00


	//----- nvinfo : EIATTR_KPARAM_INFO
	.align		4
.L_15:
        /*0028*/ 	.byte	0x04, 0x17
        /*002a*/ 	.short	(.L_17 - .L_16)
.L_16:
        /*002c*/ 	.word	0x00000000
        /*0030*/ 	.short	0x0004
        /*0032*/ 	.short	0x0020
        /*0034*/ 	.byte	0x00, 0xf4, 0x21, 0x00


	//----- nvinfo : EIATTR_KPARAM_INFO
	.align		4
.L_17:
        /*0038*/ 	.byte	0x04, 0x17
        /*003a*/ 	.short	(.L_19 - .L_18)
.L_18:
        /*003c*/ 	.word	0x00000000
        /*0040*/ 	.short	0x0003
        /*0042*/ 	.short	0x0018
        /*0044*/ 	.byte	0x00, 0xf4, 0x21, 0x00


	//----- nvinfo : EIATTR_KPARAM_INFO
	.align		4
.L_19:
        /*0048*/ 	.byte	0x04, 0x17
        /*004a*/ 	.short	(.L_21 - .L_20)
.L_20:
        /*004c*/ 	.word	0x00000000
        /*0050*/ 	.short	0x0002
        /*0052*/ 	.short	0x0010
        /*0054*/ 	.byte	0x00, 0xf4, 0x21, 0x00


	//----- nvinfo : EIATTR_KPARAM_INFO
	.align		4
.L_21:
        /*0058*/ 	.byte	0x04, 0x17
        /*005a*/ 	.short	(.L_23 - .L_22)
.L_22:
        /*005c*/ 	.word	0x00000000
        /*0060*/ 	.short	0x0001
        /*0062*/ 	.short	0x0008
        /*0064*/ 	.byte	0x00, 0xf4, 0x21, 0x00


	//----- nvinfo : EIATTR_KPARAM_INFO
	.align		4
.L_23:
        /*0068*/ 	.byte	0x04, 0x17
        /*006a*/ 	.short	(.L_25 - .L_24)
.L_24:
        /*006c*/ 	.word	0x00000000
        /*0070*/ 	.short	0x0000
        /*0072*/ 	.short	0x0000
        /*0074*/ 	.byte	0x00, 0xf4, 0x21, 0x00


	//----- nvinfo : EIATTR_SPARSE_MMA_MASK
	.align		4
.L_25:
        /*0078*/ 	.byte	0x03, 0x50
        /*007a*/ 	.short	0x0000


	//----- nvinfo : EIATTR_MAXREG_COUNT
	.align		4
        /*007c*/ 	.byte	0x03, 0x1b
        /*007e*/ 	.short	0x00ff


	//----- nvinfo : EIATTR_EXIT_INSTR_OFFSETS
	.align		4
        /*0080*/ 	.byte	0x04, 0x1c
        /*0082*/ 	.short	(.L_27 - .L_26)


	//   ....[0]....
.L_26:
        /*0084*/ 	.word	0x00000390


	//----- nvinfo : EIATTR_REQNTID
	.align		4
.L_27:
        /*0088*/ 	.byte	0x04, 0x10
        /*008a*/ 	.short	(.L_29 - .L_28)
.L_28:
        /*008c*/ 	.word	0x00000100
        /*0090*/ 	.word	0x00000001
        /*0094*/ 	.word	0x00000001


	//----- nvinfo : EIATTR_CBANK_PARAM_SIZE
	.align		4
.L_29:
        /*0098*/ 	.byte	0x03, 0x19
        /*009a*/ 	.short	0x0034


	//----- nvinfo : EIATTR_PARAM_CBANK
	.align		4
        /*009c*/ 	.byte	0x04, 0x0a
        /*009e*/ 	.short	(.L_31 - .L_30)
	.align		4
.L_30:
        /*00a0*/ 	.word	index@(.nv.constant0.triton_poi_fused__native_batch_norm_legit_no_training_4)
        /*00a4*/ 	.short	0x0210
        /*00a6*/ 	.short	0x0034


	//----- nvinfo : EIATTR_SW_WAR
	.align		4
.L_31:
        /*00a8*/ 	.byte	0x04, 0x36
        /*00aa*/ 	.short	(.L_33 - .L_32)
.L_32:
        /*00ac*/ 	.word	0x00000008
.L_33:


//--------------------- .nv.callgraph             --------------------------
	.section	.nv.callgraph,"",@"SHT_CUDA_CALLGRAPH"
	.align	4
	.sectionentsize	8
	.align		4
        /*0000*/ 	.word	0x00000000
	.align		4
        /*0004*/ 	.word	0xffffffff
	.align		4
        /*0008*/ 	.word	0x00000000
	.align		4
        /*000c*/ 	.word	0xfffffffe
	.align		4
        /*0010*/ 	.word	0x00000000
	.align		4
        /*0014*/ 	.word	0xfffffffd
	.align		4
        /*0018*/ 	.word	0x00000000
	.align		4
        /*001c*/ 	.word	0xfffffffc


//--------------------- .nv.constant4             --------------------------
	.section	.nv.constant4,"a",@progbits
	.align	8
	.align		8
.nv.constant4:
        /*0000*/ 	.dword	_$_str
	.align		8
        /*0008*/ 	.dword	_$_str_$_2


//--------------------- .text.triton_poi_fused__native_batch_norm_legit_no_training_4 --------------------------
	.section	.text.triton_poi_fused__native_batch_norm_legit_no_training_4,"ax",@progbits
	.align	128
        .global         triton_poi_fused__native_batch_norm_legit_no_training_4
        .type           triton_poi_fused__native_batch_norm_legit_no_training_4,@function
        .size           triton_poi_fused__native_batch_norm_legit_no_training_4,(.L_x_1 - triton_poi_fused__native_batch_norm_legit_no_training_4)
        .other          triton_poi_fused__native_batch_norm_legit_no_training_4,@"STO_CUDA_ENTRY STV_DEFAULT"
triton_poi_fused__native_batch_norm_legit_no_training_4:
.text.triton_poi_fused__native_batch_norm_legit_no_training_4:
[----:B------:R-:W-:Y:S01]  /*0000*/  LDC R1, c[0x0][0x28] ;  /* 0x00000a00ff017b82 */ /* 0x000fe20000000800 */
[----:B------:R-:W1:Y:S07]  /*0010*/  S2R R0, SR_TID.X ;  /* 0x0000000000007919 */ /* 0x000e6e0000002100 */
[----:B------:R-:W2:Y:S01]  /*0020*/  LDC.64 R2, c[0x0][0x220] ;  /* 0x00008800ff027b82 */ /* 0x000ea20000000a00 */
[----:B------:R-:W-:Y:S01]  /*0030*/  ULDC.64 UR4, c[0x0][0x208] ;  /* 0x0000820000047ab9 */ /* 0x000fe20000000a00 */
[----:B------:R-:W3:Y:S06]  /*0040*/  S2R R7, SR_CTAID.X ;  /* 0x0000000000077919 */ /* 0x000eec0000002500 */
[----:B------:R-:W4:Y:S08]  /*0050*/  LDC.64 R8, c[0x0][0x228] ;  /* 0x00008a00ff087b82 */ /* 0x000f300000000a00 */
[----:B------:R-:W5:Y:S01]  /*0060*/  LDC.64 R10, c[0x0][0x230] ;  /* 0x00008c00ff0a7b82 */ /* 0x000f620000000a00 */
[----:B-1----:R-:W-:-:S02]  /*0070*/  SHF.L.U32 R0, R0, 0x1, RZ ;  /* 0x0000000100007819 */ /* 0x002fc400000006ff */
[----:B---3--:R-:W-:Y:S02]  /*0080*/  SHF.R.S32.HI R5, RZ, 0x16, R7 ;  /* 0x00000016ff057819 */ /* 0x008fe40000011407 */
[----:B------:R-:W-:Y:S02]  /*0090*/  LOP3.LUT R0, R0, 0x1fe, RZ, 0xc0, !PT ;  /* 0x000001fe00007812 */ /* 0x000fe400078ec0ff */
[----:B------:R-:W-:Y:S02]  /*00a0*/  SGXT R5, R5, 0x1 ;  /* 0x000000010505781a */ /* 0x000fe40000000200 */
[----:B------:R-:W-:Y:S02]  /*00b0*/  LEA R0, R7, R0, 0x9 ;  /* 0x0000000007007211 */ /* 0x000fe400078e48ff */
[----:B------:R-:W1:Y:S02]  /*00c0*/  LDC.64 R6, c[0x0][0x218] ;  /* 0x00008600ff067b82 */ /* 0x000e640000000a00 */
[----:B------:R-:W-:-:S04]  /*00d0*/  LEA.HI R5, R5, R0, RZ, 0x9 ;  /* 0x0000000005057211 */ /* 0x000fc800078f48ff */
[----:B------:R-:W-:-:S04]  /*00e0*/  LOP3.LUT R5, R5, 0xfffffe00, RZ, 0xc0, !PT ;  /* 0xfffffe0005057812 */ /* 0x000fc800078ec0ff */
[----:B------:R-:W-:Y:S02]  /*00f0*/  IADD3 R13, R0, -R5, RZ ;  /* 0x80000005000d7210 */ /* 0x000fe40007ffe0ff */
[----:B------:R-:W3:Y:S03]  /*0100*/  LDC.64 R4, c[0x0][0x210] ;  /* 0x00008400ff047b82 */ /* 0x000ee60000000a00 */
[----:B--2---:R-:W-:-:S06]  /*0110*/  IMAD.WIDE R2, R13, 0x4, R2 ;  /* 0x000000040d027825 */ /* 0x004fcc00078e0202 */
[----:B------:R-:W2:Y:S01]  /*0120*/  LDG.E.EL.64 R2, desc[UR4][R2.64] ;  /* 0x0000000402027981 */ /* 0x000ea2000c2e1b00 */
[----:B-1----:R-:W-:-:S06]  /*0130*/  IMAD.WIDE R6, R13, 0x4, R6 ;  /* 0x000000040d067825 */ /* 0x002fcc00078e0206 */
[----:B------:R-:W2:Y:S01]  /*0140*/  LDG.E.EL.64 R6, desc[UR4][R6.64] ;  /* 0x0000000406067981 */ /* 0x000ea2000c2e1b00 */
[----:B---3--:R-:W-:-:S06]  /*0150*/  IMAD.WIDE R4, R0, 0x4, R4 ;  /* 0x0000000400047825 */ /* 0x008fcc00078e0204 */
[----:B------:R-:W3:Y:S01]  /*0160*/  LDG.E.64 R4, desc[UR4][R4.64] ;  /* 0x0000000404047981 */ /* 0x000ee2000c1e1b00 */
[----:B----4-:R-:W-:-:S04]  /*0170*/  IMAD.WIDE R8, R13, 0x4, R8 ;  /* 0x000000040d087825 */ /* 0x010fc800078e0208 */
[----:B-----5:R-:W-:Y:S02]  /*0180*/  IMAD.WIDE R10, R13, 0x4, R10 ;  /* 0x000000040d0a7825 */ /* 0x020fe400078e020a */
[----:B------:R-:W4:Y:S04]  /*0190*/  LDG.E.EL.64 R8, desc[UR4][R8.64] ;  /* 0x0000000408087981 */ /* 0x000f28000c2e1b00 */
[----:B------:R-:W4:Y:S01]  /*01a0*/  LDG.E.EL.64 R10, desc[UR4][R10.64] ;  /* 0x000000040a0a7981 */ /* 0x000f22000c2e1b00 */
[----:B------:R-:W-:Y:S01]  /*01b0*/  HFMA2.MMA R15, -RZ, RZ, 1.625, 0 ;  /* 0x3e800000ff0f7435 */ /* 0x000fe200000001ff */
[----:B--2---:R-:W-:Y:S01]  /*01c0*/  FADD R2, R2, 9.9999997473787516356e-06 ;  /* 0x3727c5ac02027421 */ /* 0x004fe20000000000 */
[----:B------:R-:W-:-:S03]  /*01d0*/  FADD R12, R3, 9.9999997473787516356e-06 ;  /* 0x3727c5ac030c7421 */ /* 0x000fc60000000000 */
[----:B------:R1:W2:Y:S08]  /*01e0*/  MUFU.SQRT R13, R2 ;  /* 0x00000002000d7308 */ /* 0x0002b00000002000 */
[----:B------:R-:W5:Y:S01]  /*01f0*/  MUFU.SQRT R14, R12 ;  /* 0x0000000c000e7308 */ /* 0x000f620000002000 */
[----:B-1----:R-:W1:Y:S01]  /*0200*/  LDC.64 R2, c[0x0][0x238] ;  /* 0x00008e00ff027b82 */ /* 0x002e620000000a00 */
[----:B--2---:R-:W-:-:S02]  /*0210*/  FSETP.GT.AND P0, PT, R13, 8.50705917302346158658e+37, PT ;  /* 0x7e8000000d00780b */ /* 0x004fc40003f04000 */
[----:B------:R-:W-:Y:S02]  /*0220*/  FSETP.GEU.AND P2, PT, R13, 1.175494350822287508e-38, PT ;  /* 0x008000000d00780b */ /* 0x000fe40003f4e000 */
[C---:B-----5:R-:W-:Y:S02]  /*0230*/  FSETP.GT.AND P1, PT, R14.reuse, 8.50705917302346158658e+37, PT ;  /* 0x7e8000000e00780b */ /* 0x060fe40003f24000 */
[----:B------:R-:W-:-:S07]  /*0240*/  FSETP.GEU.AND P3, PT, R14, 1.175494350822287508e-38, PT ;  /* 0x008000000e00780b */ /* 0x000fce0003f6e000 */
[----:B------:R-:W-:-:S04]  /*0250*/  @P0 FMUL R13, R13, 0.25 ;  /* 0x3e8000000d0d0820 */ /* 0x000fc80000400000 */
[----:B------:R-:W-:Y:S01]  /*0260*/  @!P2 FMUL R13, R13, 16777216 ;  /* 0x4b8000000d0da820 */ /* 0x000fe20000400000 */
[----:B------:R-:W-:-:S04]  /*0270*/  @P1 FMUL R14, R14, 0.25 ;  /* 0x3e8000000e0e1820 */ /* 0x000fc80000400000 */
[----:B------:R-:W-:Y:S01]  /*0280*/  @!P3 FMUL R14, R14, 16777216 ;  /* 0x4b8000000e0eb820 */ /* 0x000fe20000400000 */
[----:B------:R-:W2:Y:S01]  /*0290*/  MUFU.RCP R13, R13 ;  /* 0x0000000d000d7308 */ /* 0x000ea20000001000 */
[----:B------:R-:W-:-:S07]  /*02a0*/  FSEL R12, R15, 1, P0 ;  /* 0x3f8000000f0c7808 */ /* 0x000fce0000000000 */
[----:B------:R-:W5:Y:S01]  /*02b0*/  MUFU.RCP R14, R14 ;  /* 0x0000000e000e7308 */ /* 0x000f620000001000 */
[----:B------:R-:W-:Y:S01]  /*02c0*/  FSEL R15, R15, 1, P1 ;  /* 0x3f8000000f0f7808 */ /* 0x000fe20000800000 */
[----:B------:R-:W-:Y:S01]  /*02d0*/  @!P2 FMUL R12, R12, 16777216 ;  /* 0x4b8000000c0ca820 */ /* 0x000fe20000400000 */
[----:B---3--:R-:W-:-:S03]  /*02e0*/  FADD R4, R4, -R6 ;  /* 0x8000000604047221 */ /* 0x008fc60000000000 */
[----:B------:R-:W-:Y:S01]  /*02f0*/  @!P3 FMUL R15, R15, 16777216 ;  /* 0x4b8000000f0fb820 */ /* 0x000fe20000400000 */
[----:B------:R-:W-:Y:S01]  /*0300*/  FADD R5, R5, -R7 ;  /* 0x8000000705057221 */ /* 0x000fe20000000000 */
[----:B--2---:R-:W-:Y:S02]  /*0310*/  FMUL R13, R13, R12 ;  /* 0x0000000c0d0d7220 */ /* 0x004fe40000400000 */
[----:B-----5:R-:W-:Y:S02]  /*0320*/  FMUL R6, R14, R15 ;  /* 0x0000000f0e067220 */ /* 0x020fe40000400000 */
[----:B------:R-:W-:Y:S02]  /*0330*/  FMUL R13, R4, R13 ;  /* 0x0000000d040d7220 */ /* 0x000fe40000400000 */
[----:B------:R-:W-:Y:S01]  /*0340*/  FMUL R6, R5, R6 ;  /* 0x0000000605067220 */ /* 0x000fe20000400000 */
[----:B-1----:R-:W-:-:S04]  /*0350*/  IMAD.WIDE R2, R0, 0x4, R2 ;  /* 0x0000000400027825 */ /* 0x002fc800078e0202 */
[----:B----4-:R-:W-:Y:S01]  /*0360*/  FFMA R8, R8, R13, R10 ;  /* 0x0000000d08087223 */ /* 0x010fe2000000000a */
[----:B------:R-:W-:-:S05]  /*0370*/  FFMA R9, R9, R6, R11 ;  /* 0x0000000609097223 */ /* 0x000fca000000000b */
[----:B------:R-:W-:Y:S01]  /*0380*/  STG.E.64 desc[UR4][R2.64], R8 ;  /* 0x0000000802007986 */ /* 0x000fe2000c101b04 */
[----:B------:R-:W-:Y:S05]  /*0390*/  EXIT ;  /* 0x000000000000794d */ /* 0x000fea0003800000 */
.L_x_0:
[----:B------:R-:W-:-:S00]  /*03a0*/  BRA `(.L_x_0) ;  /* 0xfffffffc00fc7947 */ /* 0x000fc0000383ffff */
[----:B------:R-:W-:-:S00]  /*03b0*/  NOP ;  /* 0x0000000000007918 */ /* 0x000fc00000000000 */
        /* <DEDUP_REMOVED lines=12> */
.L_x_1:


//--------------------- .nv.global.init           --------------------------
	.section	.nv.global.init,"aw",@progbits
.nv.global.init:
	.type		_$_str,@object
	.size		_$_str,(_$_str_$_2 - _$_str)
_$_str:
        /*0000*/ 	.byte	0x5f, 0x5f, 0x43, 0x55, 0x44, 0x41, 0x5f, 0x46, 0x54, 0x5a, 0x00
	.type		_$_str_$_2,@object
	.size		_$_str_$_2,(.L_1 - _$_str_$_2)
_$_str_$_2:
        /*000b*/ 	.byte	0x5f, 0x5f, 0x43, 0x55, 0x44, 0x41, 0x5f, 0x50, 0x52, 0x45, 0x43, 0x5f, 0x53, 0x51, 0x52, 0x54
        /*001b*/ 	.byte	0x00
.L_1:


//--------------------- .nv.constant0.triton_poi_fused__native_batch_norm_legit_no_training_4 --------------------------
	.section	.nv.constant0.triton_poi_fused__native_batch_norm_legit_no_training_4,"a",@progbits
	.sectionflags	@""
	.align	4
.nv.constant0.triton_poi_fused__native_batch_norm_legit_no_training_4:
	.zero		580
